//
// Generated by NVIDIA NVVM Compiler
//
// Compiler Build ID: CL-36424714
// Cuda compilation tools, release 13.0, V13.0.88
// Based on NVVM 20.0.0
//

.version 9.0
.target sm_100
.address_size 64

	// .globl	gemm_mma_kernel

.visible .entry gemm_mma_kernel(
	.param .u64 .ptr .align 1 gemm_mma_kernel_param_0,
	.param .u64 .ptr .align 1 gemm_mma_kernel_param_1,
	.param .u64 .ptr .align 1 gemm_mma_kernel_param_2,
	.param .u32 gemm_mma_kernel_param_3,
	.param .u32 gemm_mma_kernel_param_4,
	.param .u32 gemm_mma_kernel_param_5
)
.maxntid 32
.minnctapersm 1
{
	.reg .pred 	%p<9>;
	.reg .b16 	%rs<2>;
	.reg .b32 	%r<200>;
	.reg .b32 	%f<2>;
	.reg .b64 	%rd<45>;

	ld.param.u64 	%rd8, [gemm_mma_kernel_param_0];
	ld.param.u64 	%rd9, [gemm_mma_kernel_param_1];
	ld.param.u64 	%rd7, [gemm_mma_kernel_param_2];
	ld.param.u32 	%r67, [gemm_mma_kernel_param_3];
	ld.param.u32 	%r65, [gemm_mma_kernel_param_4];
	ld.param.u32 	%r66, [gemm_mma_kernel_param_5];
	cvta.to.global.u64 	%rd1, %rd9;
	cvta.to.global.u64 	%rd2, %rd8;
	mov.f32 	%f1, 0f00000000;
	// begin inline asm
	{  cvt.rn.f16.f32 %rs1, %f1;}

	// end inline asm
	mov.b32 	%r196, {%rs1, %rs1};
	mov.u32 	%r68, %ctaid.y;
	shl.b32 	%r2, %r68, 4;
	mov.u32 	%r69, %ctaid.x;
	shl.b32 	%r3, %r69, 4;
	setp.ge.s32 	%p1, %r2, %r67;
	setp.ge.s32 	%p2, %r3, %r65;
	or.pred  	%p3, %p1, %p2;
	@%p3 bra 	$L__BB0_9;
	setp.lt.s32 	%p4, %r66, 1;
	mov.u32 	%r197, %r196;
	mov.u32 	%r198, %r196;
	mov.u32 	%r199, %r196;
	@%p4 bra 	$L__BB0_8;
	mul.lo.s32 	%r4, %r66, %r2;
	cvt.s64.s32 	%rd3, %r3;
	add.s32 	%r72, %r66, -1;
	shr.u32 	%r73, %r72, 4;
	add.s32 	%r5, %r73, 1;
	and.b32  	%r6, %r5, 3;
	setp.lt.u32 	%p5, %r66, 49;
	mov.b32 	%r188, 0;
	mov.u32 	%r197, %r196;
	mov.u32 	%r198, %r196;
	mov.u32 	%r199, %r196;
	@%p5 bra 	$L__BB0_5;
	mul.wide.u32 	%rd10, %r4, 2;
	add.s64 	%rd11, %rd10, %rd2;
	add.s64 	%rd44, %rd11, 64;
	mul.lo.s32 	%r173, %r65, 48;
	shl.b32 	%r8, %r65, 6;
	shl.b32 	%r172, %r65, 5;
	shl.b32 	%r171, %r65, 4;
	and.b32  	%r75, %r5, 536870908;
	neg.s32 	%r169, %r75;
	mov.b32 	%r170, 0;
	mov.u32 	%r174, %r4;
	mov.u32 	%r197, %r196;
	mov.u32 	%r198, %r196;
	mov.u32 	%r199, %r196;
	mov.u32 	%r188, %r170;
$L__BB0_4:
	mul.wide.u32 	%rd12, %r174, 2;
	add.s64 	%rd13, %rd2, %rd12;
	wmma.load.a.sync.aligned.row.m16n16k16.global.f16 	{%r76, %r77, %r78, %r79, %r80, %r81, %r82, %r83}, [%rd13], %r66;
	cvt.s64.s32 	%rd14, %r170;
	add.s64 	%rd15, %rd14, %rd3;
	shl.b64 	%rd16, %rd15, 1;
	add.s64 	%rd17, %rd1, %rd16;
	wmma.load.b.sync.aligned.row.m16n16k16.global.f16 	{%r84, %r85, %r86, %r87, %r88, %r89, %r90, %r91}, [%rd17], %r65;
	wmma.mma.sync.aligned.row.row.m16n16k16.f16.f16 {%r92, %r93, %r94, %r95}, {%r76, %r77, %r78, %r79, %r80, %r81, %r82, %r83}, {%r84, %r85, %r86, %r87, %r88, %r89, %r90, %r91}, {%r199, %r198, %r197, %r196};
	add.s64 	%rd18, %rd44, -32;
	wmma.load.a.sync.aligned.row.m16n16k16.global.f16 	{%r96, %r97, %r98, %r99, %r100, %r101, %r102, %r103}, [%rd18], %r66;
	cvt.s64.s32 	%rd19, %r171;
	add.s64 	%rd20, %rd19, %rd3;
	shl.b64 	%rd21, %rd20, 1;
	add.s64 	%rd22, %rd1, %rd21;
	wmma.load.b.sync.aligned.row.m16n16k16.global.f16 	{%r104, %r105, %r106, %r107, %r108, %r109, %r110, %r111}, [%rd22], %r65;
	wmma.mma.sync.aligned.row.row.m16n16k16.f16.f16 {%r112, %r113, %r114, %r115}, {%r96, %r97, %r98, %r99, %r100, %r101, %r102, %r103}, {%r104, %r105, %r106, %r107, %r108, %r109, %r110, %r111}, {%r92, %r93, %r94, %r95};
	wmma.load.a.sync.aligned.row.m16n16k16.global.f16 	{%r116, %r117, %r118, %r119, %r120, %r121, %r122, %r123}, [%rd44], %r66;
	cvt.s64.s32 	%rd23, %r172;
	add.s64 	%rd24, %rd23, %rd3;
	shl.b64 	%rd25, %rd24, 1;
	add.s64 	%rd26, %rd1, %rd25;
	wmma.load.b.sync.aligned.row.m16n16k16.global.f16 	{%r124, %r125, %r126, %r127, %r128, %r129, %r130, %r131}, [%rd26], %r65;
	wmma.mma.sync.aligned.row.row.m16n16k16.f16.f16 {%r132, %r133, %r134, %r135}, {%r116, %r117, %r118, %r119, %r120, %r121, %r122, %r123}, {%r124, %r125, %r126, %r127, %r128, %r129, %r130, %r131}, {%r112, %r113, %r114, %r115};
	add.s64 	%rd27, %rd44, 32;
	wmma.load.a.sync.aligned.row.m16n16k16.global.f16 	{%r136, %r137, %r138, %r139, %r140, %r141, %r142, %r143}, [%rd27], %r66;
	cvt.s64.s32 	%rd28, %r173;
	add.s64 	%rd29, %rd28, %rd3;
	shl.b64 	%rd30, %rd29, 1;
	add.s64 	%rd31, %rd1, %rd30;
	wmma.load.b.sync.aligned.row.m16n16k16.global.f16 	{%r144, %r145, %r146, %r147, %r148, %r149, %r150, %r151}, [%rd31], %r65;
	wmma.mma.sync.aligned.row.row.m16n16k16.f16.f16 {%r199, %r198, %r197, %r196}, {%r136, %r137, %r138, %r139, %r140, %r141, %r142, %r143}, {%r144, %r145, %r146, %r147, %r148, %r149, %r150, %r151}, {%r132, %r133, %r134, %r135};
	add.s32 	%r188, %r188, 64;
	add.s64 	%rd44, %rd44, 128;
	add.s32 	%r174, %r174, 64;
	add.s32 	%r173, %r173, %r8;
	add.s32 	%r172, %r172, %r8;
	add.s32 	%r171, %r171, %r8;
	add.s32 	%r170, %r170, %r8;
	add.s32 	%r169, %r169, 4;
	setp.ne.s32 	%p6, %r169, 0;
	@%p6 bra 	$L__BB0_4;
$L__BB0_5:
	setp.eq.s32 	%p7, %r6, 0;
	@%p7 bra 	$L__BB0_8;
	mul.lo.s32 	%r191, %r188, %r65;
	shl.b32 	%r44, %r65, 4;
	add.s32 	%r190, %r188, %r4;
	neg.s32 	%r189, %r6;
$L__BB0_7:
	.pragma "nounroll";
	mul.wide.u32 	%rd32, %r190, 2;
	add.s64 	%rd33, %rd2, %rd32;
	wmma.load.a.sync.aligned.row.m16n16k16.global.f16 	{%r152, %r153, %r154, %r155, %r156, %r157, %r158, %r159}, [%rd33], %r66;
	cvt.s64.s32 	%rd34, %r191;
	add.s64 	%rd35, %rd34, %rd3;
	shl.b64 	%rd36, %rd35, 1;
	add.s64 	%rd37, %rd1, %rd36;
	wmma.load.b.sync.aligned.row.m16n16k16.global.f16 	{%r160, %r161, %r162, %r163, %r164, %r165, %r166, %r167}, [%rd37], %r65;
	wmma.mma.sync.aligned.row.row.m16n16k16.f16.f16 {%r199, %r198, %r197, %r196}, {%r152, %r153, %r154, %r155, %r156, %r157, %r158, %r159}, {%r160, %r161, %r162, %r163, %r164, %r165, %r166, %r167}, {%r199, %r198, %r197, %r196};
	add.s32 	%r191, %r191, %r44;
	add.s32 	%r190, %r190, 16;
	add.s32 	%r189, %r189, 1;
	setp.ne.s32 	%p8, %r189, 0;
	@%p8 bra 	$L__BB0_7;
$L__BB0_8:
	mul.lo.s32 	%r168, %r65, %r2;
	cvt.s64.s32 	%rd38, %r168;
	cvt.s64.s32 	%rd39, %r3;
	add.s64 	%rd40, %rd38, %rd39;
	cvta.to.global.u64 	%rd41, %rd7;
	shl.b64 	%rd42, %rd40, 1;
	add.s64 	%rd43, %rd41, %rd42;
	wmma.store.d.sync.aligned.row.m16n16k16.global.f16 	[%rd43], {%r199, %r198, %r197, %r196}, %r65;
$L__BB0_9:
	ret;

}


// ===== COMPILED SASS (sm_100) =====

	.target	sm_100

	.elftype	@"ET_EXEC"


//--------------------- .note.nv.tkinfo           --------------------------
	.section	.note.nv.tkinfo,"",@"SHT_NOTE"
	.sectionflags	@"SHF_NOTE_NV_TKINFO"
	.tkinfo
        /*0018*/ 	.word	0x00000002
        /*0030*/ 	.string	""
        /*0030*/ 	.string	"ptxas"
        /*0030*/ 	.string	"Cuda compilation tools, release 13.0, V13.0.88"
        /*0030*/ 	.string	"Build cuda_13.0.r13.0/compiler.36424714_0"
        /*0030*/ 	.string	"-arch sm_100 -m 64 "



//--------------------- .note.nv.cuinfo           --------------------------
	.section	.note.nv.cuinfo,"",@"SHT_NOTE"
	.sectionflags	@"SHF_NOTE_NV_CUINFO"
        /*0018*/ 	.short	0x0002
        /*001a*/ 	.short	0x0064
        /*001c*/ 	.short	0x0082
	.zero		2


//--------------------- .nv.info                  --------------------------
	.section	.nv.info,"",@"SHT_CUDA_INFO"
	.align	4


	//----- nvinfo : EIATTR_REGCOUNT
	.align		4
        /*0000*/ 	.byte	0x04, 0x2f
        /*0002*/ 	.short	(.L_1 - .L_0)
	.align		4
.L_0:
        /*0004*/ 	.word	index@(gemm_mma_kernel)
        /*0008*/ 	.word	0x00000040


	//----- nvinfo : EIATTR_FRAME_SIZE
	.align		4
.L_1:
        /*000c*/ 	.byte	0x04, 0x11
        /*000e*/ 	.short	(.L_3 - .L_2)
	.align		4
.L_2:
        /*0010*/ 	.word	index@(gemm_mma_kernel)
        /*0014*/ 	.word	0x00000000


	//----- nvinfo : EIATTR_MIN_STACK_SIZE
	.align		4
.L_3:
        /*0018*/ 	.byte	0x04, 0x12
        /*001a*/ 	.short	(.L_5 - .L_4)
	.align		4
.L_4:
        /*001c*/ 	.word	index@(gemm_mma_kernel)
        /*0020*/ 	.word	0x00000000
.L_5:


//--------------------- .nv.compat                --------------------------
	.section	.nv.compat,"",@"SHT_CUDA_COMPAT_INFO"
	.align	4
        /*0000*/ 	.byte	0x02, 0x09, 0x00, 0x00, 0x02, 0x02, 0x01, 0x00, 0x02, 0x05, 0x05, 0x00, 0x03, 0x07, 0x01, 0x01
        /*0010*/ 	.byte	0x02, 0x03, 0x00, 0x00, 0x02, 0x06, 0x01, 0x00, 0x04, 0x0b, 0x08, 0x00, 0x09, 0x00, 0x00, 0x00
        /*0020*/ 	.byte	0x00, 0x00, 0x00, 0x00


//--------------------- .nv.info.gemm_mma_kernel  --------------------------
	.section	.nv.info.gemm_mma_kernel,"",@"SHT_CUDA_INFO"
	.sectionflags	@""
	.align	4


	//----- nvinfo : EIATTR_CUDA_API_VERSION
	.align		4
        /*0000*/ 	.byte	0x04, 0x37
        /*0002*/ 	.short	(.L_7 - .L_6)
.L_6:
        /*0004*/ 	.word	0x00000082


	//----- nvinfo : EIATTR_KPARAM_INFO
	.align		4
.L_7:
        /*0008*/ 	.byte	0x04, 0x17
        /*000a*/ 	.short	(.L_9 - .L_8)
.L_8:
        /*000c*/ 	.word	0x00000000
        /*0010*/ 	.short	0x0005
        /*0012*/ 	.short	0x0020
        /*0014*/ 	.byte	0x00, 0xf0, 0x11, 0x00


	//----- nvinfo : EIATTR_KPARAM_INFO
	.align		4
.L_9:
        /*0018*/ 	.byte	0x04, 0x17
        /*001a*/ 	.short	(.L_11 - .L_10)
.L_10:
        /*001c*/ 	.word	0x00000000
        /*0020*/ 	.short	0x0004
        /*0022*/ 	.short	0x001c
        /*0024*/ 	.byte	0x00, 0xf0, 0x11, 0x00


	//----- nvinfo : EIATTR_KPARAM_INFO
	.align		4
.L_11:
        /*0028*/ 	.byte	0x04, 0x17
        /*002a*/ 	.short	(.L_13 - .L_12)
.L_12:
        /*002c*/ 	.word	0x00000000
        /*0030*/ 	.short	0x0003
        /*0032*/ 	.short	0x0018
        /*0034*/ 	.byte	0x00, 0xf0, 0x11, 0x00


	//----- nvinfo : EIATTR_KPARAM_INFO
	.align		4
.L_13:
        /*0038*/ 	.byte	0x04, 0x17
        /*003a*/ 	.short	(.L_15 - .L_14)
.L_14:
        /*003c*/ 	.word	0x00000000
        /*0040*/ 	.short	0x0002
        /*0042*/ 	.short	0x0010
        /*0044*/ 	.byte	0x00, 0xf5, 0x21, 0x00


	//----- nvinfo : EIATTR_KPARAM_INFO
	.align		4
.L_15:
        /*0048*/ 	.byte	0x04, 0x17
        /*004a*/ 	.short	(.L_17 - .L_16)
.L_16:
        /*004c*/ 	.word	0x00000000
        /*0050*/ 	.short	0x0001
        /*0052*/ 	.short	0x0008
        /*0054*/ 	.byte	0x00, 0xf5, 0x21, 0x00


	//----- nvinfo : EIATTR_KPARAM_INFO
	.align		4
.L_17:
        /*0058*/ 	.byte	0x04, 0x17
        /*005a*/ 	.short	(.L_19 - .L_18)
.L_18:
        /*005c*/ 	.word	0x00000000
        /*0060*/ 	.short	0x0000
        /*0062*/ 	.short	0x0000
        /*0064*/ 	.byte	0x00, 0xf5, 0x21, 0x00


	//----- nvinfo : EIATTR_SPARSE_MMA_MASK
	.align		4
.L_19:
        /*0068*/ 	.byte	0x03, 0x50
        /*006a*/ 	.short	0x0000


	//----- nvinfo : EIATTR_WMMA_USED
	.align		4
        /*006c*/ 	.byte	0x01, 0x2b
	.zero		2


	//----- nvinfo : EIATTR_MAXREG_COUNT
	.align		4
        /*0070*/ 	.byte	0x03, 0x1b
        /*0072*/ 	.short	0x00ff


	//----- nvinfo : EIATTR_MERCURY_ISA_VERSION
	.align		4
        /*0074*/ 	.byte	0x03, 0x5f
        /*0076*/ 	.short	0x0101


	//----- nvinfo : EIATTR_VRC_CTA_INIT_COUNT
	.align		4
        /*0078*/ 	.byte	0x02, 0x4a
	.zero		1
	.zero		1


	//----- nvinfo : EIATTR_EXIT_INSTR_OFFSETS
	.align		4
        /*007c*/ 	.byte	0x04, 0x1c
        /*007e*/ 	.short	(.L_21 - .L_20)


	//   ....[0]....
.L_20:
        /*0080*/ 	.word	0x00000080


	//   ....[1]....
        /*0084*/ 	.word	0x00000df0


	//----- nvinfo : EIATTR_MAX_THREADS
	.align		4
.L_21:
        /*0088*/ 	.byte	0x04, 0x05
        /*008a*/ 	.short	(.L_23 - .L_22)
.L_22:
        /*008c*/ 	.word	0x00000020
        /*0090*/ 	.word	0x00000001
        /*0094*/ 	.word	0x00000001


	//----- nvinfo : EIATTR_CBANK_PARAM_SIZE
	.align		4
.L_23:
        /*0098*/ 	.byte	0x03, 0x19
        /*009a*/ 	.short	0x0024


	//----- nvinfo : EIATTR_PARAM_CBANK
	.align		4
        /*009c*/ 	.byte	0x04, 0x0a
        /*009e*/ 	.short	(.L_25 - .L_24)
	.align		4
.L_24:
        /*00a0*/ 	.word	index@(.nv.constant0.gemm_mma_kernel)
        /*00a4*/ 	.short	0x0380
        /*00a6*/ 	.short	0x0024


	//----- nvinfo : EIATTR_SW_WAR
	.align		4
.L_25:
        /*00a8*/ 	.byte	0x04, 0x36
        /*00aa*/ 	.short	(.L_27 - .L_26)
.L_26:
        /*00ac*/ 	.word	0x00000008
.L_27:


//--------------------- .nv.callgraph             --------------------------
	.section	.nv.callgraph,"",@"SHT_CUDA_CALLGRAPH"
	.align	4
	.sectionentsize	8
	.align		4
        /*0000*/ 	.word	0x00000000
	.align		4
        /*0004*/ 	.word	0xffffffff
	.align		4
        /*0008*/ 	.word	0x00000000
	.align		4
        /*000c*/ 	.word	0xfffffffe
	.align		4
        /*0010*/ 	.word	0x00000000
	.align		4
        /*0014*/ 	.word	0xfffffffd
	.align		4
        /*0018*/ 	.word	0x00000000
	.align		4
        /*001c*/ 	.word	0xfffffffc


//--------------------- .text.gemm_mma_kernel     --------------------------
	.section	.text.gemm_mma_kernel,"ax",@progbits
	.align	128
        .global         gemm_mma_kernel
        .type           gemm_mma_kernel,@function
        .size           gemm_mma_kernel,(.L_x_5 - gemm_mma_kernel)
        .other          gemm_mma_kernel,@"STO_CUDA_ENTRY STV_DEFAULT"
gemm_mma_kernel:
.text.gemm_mma_kernel:
[----:B------:R-:W-:Y:S01]  /*0000*/  LDC R1, c[0x0][0x37c] ;  /* 0x0000df00ff017b82 */ /* 0x000fe20000000800 */
[----:B------:R-:W0:Y:S07]  /*0010*/  S2R R0, SR_CTAID.X ;  /* 0x0000000000007919 */ /* 0x000e2e0000002500 */
[----:B------:R-:W1:Y:S08]  /*0020*/  S2UR UR4, SR_CTAID.Y ;  /* 0x00000000000479c3 */ /* 0x000e700000002600 */
[----:B------:R-:W2:Y:S01]  /*0030*/  LDC.64 R34, c[0x0][0x398] ;  /* 0x0000e600ff227b82 */ /* 0x000ea20000000a00 */
[----:B-1----:R-:W-:Y:S01]  /*0040*/  USHF.L.U32 UR4, UR4, 0x4, URZ ;  /* 0x0000000404047899 */ /* 0x002fe200080006ff */
[----:B0-----:R-:W-:-:S05]  /*0050*/  IMAD.SHL.U32 R0, R0, 0x10, RZ ;  /* 0x0000001000007824 */ /* 0x001fca00078e00ff */
[----:B--2---:R-:W-:-:S04]  /*0060*/  ISETP.GE.AND P0, PT, R0, R35, PT ;  /* 0x000000230000720c */ /* 0x004fc80003f06270 */
[----:B------:R-:W-:-:S13]  /*0070*/  ISETP.LE.OR P0, PT, R34, UR4, P0 ;  /* 0x0000000422007c0c */ /* 0x000fda0008703670 */
[----:B------:R-:W-:Y:S05]  /*0080*/  @P0 EXIT ;  /* 0x000000000000094d */ /* 0x000fea0003800000 */
[----:B------:R-:W0:Y:S01]  /*0090*/  LDC R2, c[0x0][0x3a0] ;  /* 0x0000e800ff027b82 */ /* 0x000e220000000800 */
[----:B------:R-:W1:Y:S01]  /*00a0*/  LDCU.64 UR6, c[0x0][0x358] ;  /* 0x00006b00ff0677ac */ /* 0x000e620008000a00 */
[----:B------:R-:W-:Y:S02]  /*00b0*/  CS2R R40, SRZ ;  /* 0x0000000000287805 */ /* 0x000fe4000001ff00 */
[----:B------:R-:W-:Y:S02]  /*00c0*/  CS2R R42, SRZ ;  /* 0x00000000002a7805 */ /* 0x000fe4000001ff00 */
[----:B0-----:R-:W-:-:S13]  /*00d0*/  ISETP.GE.AND P0, PT, R2, 0x1, PT ;  /* 0x000000010200780c */ /* 0x001fda0003f06270 */
[----:B-1----:R-:W-:Y:S05]  /*00e0*/  @!P0 BRA `(.L_x_0) ;  /* 0x0000000800f08947 */ /* 0x002fea0003800000 */
[C---:B------:R-:W-:Y:S01]  /*00f0*/  ISETP.GE.U32.AND P1, PT, R2.reuse, 0x31, PT ;  /* 0x000000310200780c */ /* 0x040fe20003f26070 */
[C---:B------:R-:W-:Y:S01]  /*0100*/  VIADD R3, R2.reuse, 0xffffffff ;  /* 0xffffffff02037836 */ /* 0x040fe20000000000 */
[----:B------:R-:W-:Y:S01]  /*0110*/  SHF.R.S32.HI R8, RZ, 0x1f, R0 ;  /* 0x0000001fff087819 */ /* 0x000fe20000011400 */
[----:B------:R-:W-:Y:S01]  /*0120*/  IMAD R6, R2, UR4, RZ ;  /* 0x0000000402067c24 */ /* 0x000fe2000f8e02ff */
[----:B------:R-:W-:Y:S01]  /*0130*/  CS2R R42, SRZ ;  /* 0x00000000002a7805 */ /* 0x000fe2000001ff00 */
[----:B------:R-:W-:Y:S01]  /*0140*/  IMAD.MOV.U32 R30, RZ, RZ, RZ ;  /* 0x000000ffff1e7224 */ /* 0x000fe200078e00ff */
[----:B------:R-:W-:Y:S01]  /*0150*/  LEA.HI R3, R3, 0x1, RZ, 0x1c ;  /* 0x0000000103037811 */ /* 0x000fe200078fe0ff */
[----:B------:R-:W-:-:S03]  /*0160*/  IMAD.MOV.U32 R40, RZ, RZ, RZ ;  /* 0x000000ffff287224 */ /* 0x000fc600078e00ff */
[----:B------:R-:W-:-:S04]  /*0170*/  LOP3.LUT R5, R3, 0x3, RZ, 0xc0, !PT ;  /* 0x0000000303057812 */ /* 0x000fc800078ec0ff */
[----:B------:R-:W-:Y:S01]  /*0180*/  ISETP.NE.AND P0, PT, R5, RZ, PT ;  /* 0x000000ff0500720c */ /* 0x000fe20003f05270 */
[----:B------:R-:W-:-:S12]  /*0190*/  @!P1 BRA `(.L_x_1) ;  /* 0x0000000800089947 */ /* 0x000fd80003800000 */
[----:B------:R-:W0:Y:S01]  /*01a0*/  S2R R15, SR_LANEID ;  /* 0x00000000000f7919 */ /* 0x000e220000000000 */
[----:B------:R-:W1:Y:S01]  /*01b0*/  LDC.64 R54, c[0x0][0x380] ;  /* 0x0000e000ff367b82 */ /* 0x000e620000000a00 */
[----:B------:R-:W-:Y:S01]  /*01c0*/  SHF.R.U32.HI R28, RZ, 0x1, R2 ;  /* 0x00000001ff1c7819 */ /* 0x000fe20000011602 */
[----:B------:R-:W-:Y:S01]  /*01d0*/  IMAD.MOV.U32 R11, RZ, RZ, RZ ;  /* 0x000000ffff0b7224 */ /* 0x000fe200078e00ff */
[----:B------:R-:W-:Y:S01]  /*01e0*/  SHF.R.U32.HI R14, RZ, 0x1, R35 ;  /* 0x00000001ff0e7819 */ /* 0x000fe20000011623 */
[----:B------:R-:W-:Y:S01]  /*01f0*/  IMAD R49, R35, 0x30, RZ ;  /* 0x0000003023317824 */ /* 0x000fe200078e02ff */
[----:B------:R-:W-:Y:S01]  /*0200*/  LOP3.LUT R4, R3, 0x1ffffffc, RZ, 0xc0, !PT ;  /* 0x1ffffffc03047812 */ /* 0x000fe200078ec0ff */
[C---:B------:R-:W-:Y:S01]  /*0210*/  IMAD.SHL.U32 R3, R35.reuse, 0x20, RZ ;  /* 0x0000002023037824 */ /* 0x040fe200078e00ff */
[----:B------:R-:W-:Y:S01]  /*0220*/  CS2R R42, SRZ ;  /* 0x00000000002a7805 */ /* 0x000fe2000001ff00 */
[----:B------:R-:W-:Y:S02]  /*0230*/  IMAD.SHL.U32 R33, R35, 0x10, RZ ;  /* 0x0000001023217824 */ /* 0x000fe400078e00ff */
[----:B------:R-:W-:-:S02]  /*0240*/  IMAD.MOV.U32 R47, RZ, RZ, RZ ;  /* 0x000000ffff2f7224 */ /* 0x000fc400078e00ff */
[----:B------:R-:W-:Y:S02]  /*0250*/  IMAD.MOV.U32 R9, RZ, RZ, R6 ;  /* 0x000000ffff097224 */ /* 0x000fe400078e0006 */
[----:B------:R-:W-:Y:S02]  /*0260*/  IMAD.MOV.U32 R30, RZ, RZ, RZ ;  /* 0x000000ffff1e7224 */ /* 0x000fe400078e00ff */
[----:B------:R-:W-:Y:S02]  /*0270*/  IMAD.MOV.U32 R40, RZ, RZ, RZ ;  /* 0x000000ffff287224 */ /* 0x000fe400078e00ff */
[----:B------:R-:W-:Y:S02]  /*0280*/  IMAD.MOV R4, RZ, RZ, -R4 ;  /* 0x000000ffff047224 */ /* 0x000fe400078e0a04 */
[----:B-1----:R-:W-:-:S03]  /*0290*/  IMAD.WIDE.U32 R12, R6, 0x2, R54 ;  /* 0x00000002060c7825 */ /* 0x002fc600078e0036 */
[----:B------:R-:W-:Y:S02]  /*02a0*/  IADD3 R7, P1, PT, R12, 0x40, RZ ;  /* 0x000000400c077810 */ /* 0x000fe40007f3e0ff */
[----:B0-----:R-:W-:Y:S02]  /*02b0*/  LOP3.LUT R10, R15, 0x3, RZ, 0xc0, !PT ;  /* 0x000000030f0a7812 */ /* 0x001fe400078ec0ff */
[----:B------:R-:W-:Y:S01]  /*02c0*/  SHF.R.U32.HI R15, RZ, 0x2, R15 ;  /* 0x00000002ff0f7819 */ /* 0x000fe2000001160f */
[----:B------:R-:W-:-:S04]  /*02d0*/  IMAD.X R31, RZ, RZ, R13, P1 ;  /* 0x000000ffff1f7224 */ /* 0x000fc800008e060d */
[----:B------:R-:W-:-:S04]  /*02e0*/  IMAD.WIDE.U32 R28, R15, R28, R10 ;  /* 0x0000001c0f1c7225 */ /* 0x000fc800078e000a */
[----:B------:R-:W-:Y:S01]  /*02f0*/  IMAD.WIDE.U32 R14, R15, R14, R10 ;  /* 0x0000000e0f0e7225 */ /* 0x000fe200078e000a */
[----:B------:R-:W-:-:S03]  /*0300*/  SHF.L.U64.HI R10, R28, 0x2, R29 ;  /* 0x000000021c0a7819 */ /* 0x000fc6000001021d */
[----:B------:R-:W-:Y:S01]  /*0310*/  IMAD.SHL.U32 R28, R28, 0x4, RZ ;  /* 0x000000041c1c7824 */ /* 0x000fe200078e00ff */
[C---:B------:R-:W-:Y:S01]  /*0320*/  SHF.L.U64.HI R11, R14.reuse, 0x2, R15 ;  /* 0x000000020e0b7819 */ /* 0x040fe2000001020f */
[----:B------:R-:W-:-:S07]  /*0330*/  IMAD.SHL.U32 R29, R14, 0x4, RZ ;  /* 0x000000040e1d7824 */ /* 0x000fce00078e00ff */
.L_x_2:
[----:B------:R-:W0:Y:S01]  /*0340*/  LDC.64 R20, c[0x0][0x388] ;  /* 0x0000e200ff147b82 */ /* 0x000e220000000a00 */
[----:B------:R-:W-:-:S04]  /*0350*/  IADD3 R12, P1, PT, R0, R47, RZ ;  /* 0x0000002f000c7210 */ /* 0x000fc80007f3e0ff */
[----:B------:R-:W-:Y:S02]  /*0360*/  LEA.HI.X.SX32 R13, R47, R8, 0x1, P1 ;  /* 0x000000082f0d7211 */ /* 0x000fe400008f0eff */
[----:B0-----:R-:W-:-:S04]  /*0370*/  LEA R16, P1, R12, R20, 0x1 ;  /* 0x000000140c107211 */ /* 0x001fc800078208ff */
[----:B------:R-:W-:Y:S02]  /*0380*/  LEA.HI.X R12, R12, R21, R13, 0x1, P1 ;  /* 0x000000150c0c7211 */ /* 0x000fe400008f0c0d */
[----:B------:R-:W-:-:S05]  /*0390*/  IADD3 R16, P1, PT, R29, R16, RZ ;  /* 0x000000101d107210 */ /* 0x000fca0007f3e0ff */
[----:B------:R-:W-:Y:S01]  /*03a0*/  IMAD.X R17, R11, 0x1, R12, P1 ;  /* 0x000000010b117824 */ /* 0x000fe200008e060c */
[----:B------:R-:W-:Y:S01]  /*03b0*/  IADD3 R22, P1, PT, R0, R33, RZ ;  /* 0x0000002100167210 */ /* 0x000fe20007f3e0ff */
[----:B------:R-:W-:-:S03]  /*03c0*/  IMAD.WIDE.U32 R14, R35, 0x10, R16 ;  /* 0x00000010230e7825 */ /* 0x000fc600078e0010 */
[----:B------:R-:W2:Y:S01]  /*03d0*/  LDG.E R44, desc[UR6][R16.64] ;  /* 0x00000006102c7981 */ /* 0x000ea2000c1e1900 */
[----:B------:R-:W-:Y:S02]  /*03e0*/  LEA.HI.X.SX32 R19, R33, R8, 0x1, P1 ;  /* 0x0000000821137211 */ /* 0x000fe400008f0eff */
[----:B------:R-:W-:Y:S01]  /*03f0*/  LEA R18, P1, R22, R20, 0x1 ;  /* 0x0000001416127211 */ /* 0x000fe200078208ff */
[----:B------:R-:W3:Y:S01]  /*0400*/  LDG.E R45, desc[UR6][R14.64] ;  /* 0x000000060e2d7981 */ /* 0x000ee2000c1e1900 */
[----:B------:R-:W-:-:S03]  /*0410*/  IMAD.WIDE.U32 R12, R9, 0x2, R54 ;  /* 0x00000002090c7825 */ /* 0x000fc600078e0036 */
[----:B------:R0:W4:Y:S04]  /*0420*/  LDG.E R38, desc[UR6][R16.64+0x10] ;  /* 0x0000100610267981 */ /* 0x000128000c1e1900 */
[----:B------:R-:W5:Y:S01]  /*0430*/  LDG.E R39, desc[UR6][R14.64+0x10] ;  /* 0x000010060e277981 */ /* 0x000f62000c1e1900 */
[----:B------:R-:W-:Y:S02]  /*0440*/  LEA.HI.X R22, R22, R21, R19, 0x1, P1 ;  /* 0x0000001516167211 */ /* 0x000fe400008f0c13 */
[----:B------:R-:W-:Y:S02]  /*0450*/  IADD3 R50, P1, PT, R12, R28, RZ ;  /* 0x0000001c0c327210 */ /* 0x000fe40007f3e0ff */
[----:B------:R-:W-:Y:S02]  /*0460*/  IADD3 R18, P2, PT, R18, R29, RZ ;  /* 0x0000001d12127210 */ /* 0x000fe40007f5e0ff */
[----:B------:R-:W-:Y:S01]  /*0470*/  IADD3 R24, P3, PT, R0, R3, RZ ;  /* 0x0000000300187210 */ /* 0x000fe20007f7e0ff */
[----:B------:R-:W-:-:S02]  /*0480*/  IMAD.X R51, R13, 0x1, R10, P1 ;  /* 0x000000010d337824 */ /* 0x000fc400008e060a */
[----:B------:R-:W-:Y:S01]  /*0490*/  IMAD.X R19, R22, 0x1, R11, P2 ;  /* 0x0000000116137824 */ /* 0x000fe200010e060b */
[----:B------:R-:W-:Y:S01]  /*04a0*/  LEA.HI.X.SX32 R12, R3, R8, 0x1, P3 ;  /* 0x00000008030c7211 */ /* 0x000fe200018f0eff */
[----:B0-----:R-:W-:Y:S01]  /*04b0*/  IMAD.WIDE.U32 R16, R2, 0x10, R50 ;  /* 0x0000001002107825 */ /* 0x001fe200078e0032 */
[C---:B------:R-:W-:Y:S01]  /*04c0*/  LEA R22, P1, R24.reuse, R20, 0x1 ;  /* 0x0000001418167211 */ /* 0x040fe200078208ff */
[----:B------:R-:W5:Y:S02]  /*04d0*/  LDG.E R14, desc[UR6][R50.64+0x10] ;  /* 0x00001006320e7981 */ /* 0x000f64000c1e1900 */
[----:B------:R-:W-:Y:S01]  /*04e0*/  IMAD.WIDE.U32 R26, R35, 0x10, R18 ;  /* 0x00000010231a7825 */ /* 0x000fe200078e0012 */
[----:B------:R-:W-:Y:S01]  /*04f0*/  LEA.HI.X R24, R24, R21, R12, 0x1, P1 ;  /* 0x0000001518187211 */ /* 0x000fe200008f0c0c */
[----:B------:R-:W5:Y:S04]  /*0500*/  LDG.E R13, desc[UR6][R16.64] ;  /* 0x00000006100d7981 */ /* 0x000f68000c1e1900 */
[----:B------:R-:W5:Y:S04]  /*0510*/  LDG.E R12, desc[UR6][R50.64] ;  /* 0x00000006320c7981 */ /* 0x000f68000c1e1900 */
[----:B------:R-:W5:Y:S04]  /*0520*/  LDG.E R15, desc[UR6][R16.64+0x10] ;  /* 0x00001006100f7981 */ /* 0x000f68000c1e1900 */
[----:B------:R-:W5:Y:S04]  /*0530*/  LDG.E R61, desc[UR6][R18.64] ;  /* 0x00000006123d7981 */ /* 0x000f68000c1e1900 */
[----:B------:R-:W5:Y:S04]  /*0540*/  LDG.E R60, desc[UR6][R26.64] ;  /* 0x000000061a3c7981 */ /* 0x000f68000c1e1900 */
[----:B------:R-:W5:Y:S04]  /*0550*/  LDG.E R57, desc[UR6][R18.64+0x10] ;  /* 0x0000100612397981 */ /* 0x000f68000c1e1900 */
[----:B------:R0:W5:Y:S01]  /*0560*/  LDG.E R56, desc[UR6][R26.64+0x10] ;  /* 0x000010061a387981 */ /* 0x000162000c1e1900 */
[----:B------:R-:W-:-:S02]  /*0570*/  IADD3 R22, P2, PT, R22, R29, RZ ;  /* 0x0000001d16167210 */ /* 0x000fc40007f5e0ff */
[----:B------:R-:W-:-:S03]  /*0580*/  IADD3 R36, P1, PT, R7, R28, RZ ;  /* 0x0000001c07247210 */ /* 0x000fc60007f3e0ff */
[----:B------:R-:W-:Y:S02]  /*0590*/  IMAD.X R23, R24, 0x1, R11, P2 ;  /* 0x0000000118177824 */ /* 0x000fe400010e060b */
[----:B------:R-:W-:Y:S01]  /*05a0*/  IMAD.X R37, R31, 0x1, R10, P1 ;  /* 0x000000011f257824 */ /* 0x000fe200008e060a */
[----:B------:R-:W-:Y:S01]  /*05b0*/  IADD3 R32, P1, PT, R0, R49, RZ ;  /* 0x0000003100207210 */ /* 0x000fe20007f3e0ff */
[----:B------:R-:W-:Y:S01]  /*05c0*/  IMAD.WIDE.U32 R24, R35, 0x10, R22 ;  /* 0x0000001023187825 */ /* 0x000fe200078e0016 */
[----:B------:R-:W5:Y:S02]  /*05d0*/  LDG.E R53, desc[UR6][R22.64] ;  /* 0x0000000616357981 */ /* 0x000f64000c1e1900 */
[----:B0-----:R-:W-:Y:S01]  /*05e0*/  LEA.HI.X.SX32 R26, R49, R8, 0x1, P1 ;  /* 0x00000008311a7211 */ /* 0x001fe200008f0eff */
[----:B------:R-:W-:Y:S01]  /*05f0*/  IMAD.WIDE.U32 R58, R2, 0x10, R36 ;  /* 0x00000010023a7825 */ /* 0x000fe200078e0024 */
[----:B------:R-:W5:Y:S01]  /*0600*/  LDG.E R52, desc[UR6][R24.64] ;  /* 0x0000000618347981 */ /* 0x000f62000c1e1900 */
[----:B------:R-:W-:-:S03]  /*0610*/  LEA R20, P1, R32, R20, 0x1 ;  /* 0x0000001420147211 */ /* 0x000fc600078208ff */
[----:B------:R-:W5:Y:S04]  /*0620*/  LDG.E R51, desc[UR6][R22.64+0x10] ;  /* 0x0000100616337981 */ /* 0x000f68000c1e1900 */
[----:B------:R0:W5:Y:S01]  /*0630*/  LDG.E R50, desc[UR6][R24.64+0x10] ;  /* 0x0000100618327981 */ /* 0x000162000c1e1900 */
[----:B------:R-:W-:-:S03]  /*0640*/  LEA.HI.X R32, R32, R21, R26, 0x1, P1 ;  /* 0x0000001520207211 */ /* 0x000fc600008f0c1a */
[----:B------:R-:W5:Y:S01]  /*0650*/  LDG.E R16, desc[UR6][R36.64+-0x20] ;  /* 0xffffe00624107981 */ /* 0x000f62000c1e1900 */
[----:B------:R-:W-:-:S03]  /*0660*/  IADD3 R26, P1, PT, R20, R29, RZ ;  /* 0x0000001d141a7210 */ /* 0x000fc60007f3e0ff */
[----:B------:R-:W5:Y:S04]  /*0670*/  LDG.E R18, desc[UR6][R36.64+-0x10] ;  /* 0xfffff00624127981 */ /* 0x000f68000c1e1900 */
[----:B------:R-:W5:Y:S04]  /*0680*/  LDG.E R17, desc[UR6][R58.64+-0x20] ;  /* 0xffffe0063a117981 */ /* 0x000f68000c1e1900 */
[----:B------:R-:W5:Y:S01]  /*0690*/  LDG.E R19, desc[UR6][R58.64+-0x10] ;  /* 0xfffff0063a137981 */ /* 0x000f62000c1e1900 */
[----:B------:R-:W-:-:S03]  /*06a0*/  IMAD.X R27, R32, 0x1, R11, P1 ;  /* 0x00000001201b7824 */ /* 0x000fc600008e060b */
[----:B------:R-:W5:Y:S01]  /*06b0*/  LDG.E R20, desc[UR6][R36.64] ;  /* 0x0000000624147981 */ /* 0x000f62000c1e1900 */
[----:B0-----:R-:W-:-:S03]  /*06c0*/  IMAD.WIDE.U32 R24, R35, 0x10, R26 ;  /* 0x0000001023187825 */ /* 0x001fc600078e001a */
[----:B------:R-:W5:Y:S04]  /*06d0*/  LDG.E R48, desc[UR6][R26.64] ;  /* 0x000000061a307981 */ /* 0x000f68000c1e1900 */
[----:B------:R-:W5:Y:S04]  /*06e0*/  LDG.E R46, desc[UR6][R26.64+0x10] ;  /* 0x000010061a2e7981 */ /* 0x000f68000c1e1900 */
[----:B------:R-:W5:Y:S04]  /*06f0*/  LDG.E R34, desc[UR6][R24.64] ;  /* 0x0000000618227981 */ /* 0x000f68000c1e1900 */
[----:B------:R-:W5:Y:S04]  /*0700*/  LDG.E R32, desc[UR6][R24.64+0x10] ;  /* 0x0000100618207981 */ /* 0x000f68000c1e1900 */
[----:B------:R-:W5:Y:S04]  /*0710*/  LDG.E R22, desc[UR6][R36.64+0x10] ;  /* 0x0000100624167981 */ /* 0x000f68000c1e1900 */
[----:B------:R-:W5:Y:S04]  /*0720*/  LDG.E R21, desc[UR6][R58.64] ;  /* 0x000000063a157981 */ /* 0x000f68000c1e1900 */
[----:B------:R-:W5:Y:S04]  /*0730*/  LDG.E R23, desc[UR6][R58.64+0x10] ;  /* 0x000010063a177981 */ /* 0x000f68000c1e1900 */
[----:B------:R-:W5:Y:S04]  /*0740*/  LDG.E R24, desc[UR6][R36.64+0x20] ;  /* 0x0000200624187981 */ /* 0x000f68000c1e1900 */
[----:B------:R0:W5:Y:S04]  /*0750*/  LDG.E R26, desc[UR6][R36.64+0x30] ;  /* 0x00003006241a7981 */ /* 0x000168000c1e1900 */
[----:B------:R-:W5:Y:S04]  /*0760*/  LDG.E R25, desc[UR6][R58.64+0x20] ;  /* 0x000020063a197981 */ /* 0x000f68000c1e1900 */
[----:B------:R-:W5:Y:S01]  /*0770*/  LDG.E R27, desc[UR6][R58.64+0x30] ;  /* 0x000030063a1b7981 */ /* 0x000f62000c1e1900 */
[----:B------:R-:W-:-:S05]  /*0780*/  VIADD R4, R4, 0x4 ;  /* 0x0000000404047836 */ /* 0x000fca0000000000 */
[----:B------:R-:W-:Y:S02]  /*0790*/  ISETP.NE.AND P1, PT, R4, RZ, PT ;  /* 0x000000ff0400720c */ /* 0x000fe40003f25270 */
[----:B------:R-:W-:Y:S01]  /*07a0*/  IADD3 R7, P2, PT, R7, 0x80, RZ ;  /* 0x0000008007077810 */ /* 0x000fe20007f5e0ff */
[----:B------:R-:W-:Y:S02]  /*07b0*/  VIADD R30, R30, 0x40 ;  /* 0x000000401e1e7836 */ /* 0x000fe40000000000 */
[----:B------:R-:W-:Y:S02]  /*07c0*/  VIADD R9, R9, 0x40 ;  /* 0x0000004009097836 */ /* 0x000fe40000000000 */
[C---:B------:R-:W-:Y:S02]  /*07d0*/  IMAD R3, R35.reuse, 0x40, R3 ;  /* 0x0000004023037824 */ /* 0x040fe400078e0203 */
[C---:B------:R-:W-:Y:S02]  /*07e0*/  IMAD R33, R35.reuse, 0x40, R33 ;  /* 0x0000004023217824 */ /* 0x040fe400078e0221 */
[----:B------:R-:W-:-:S02]  /*07f0*/  IMAD R47, R35, 0x40, R47 ;  /* 0x00000040232f7824 */ /* 0x000fc400078e022f */
[----:B------:R-:W-:Y:S02]  /*0800*/  IMAD R49, R35, 0x40, R49 ;  /* 0x0000004023317824 */ /* 0x000fe400078e0231 */
[----:B------:R-:W-:Y:S01]  /*0810*/  IMAD.X R31, RZ, RZ, R31, P2 ;  /* 0x000000ffff1f7224 */ /* 0x000fe200010e061f */
[----:B--2---:R-:W-:Y:S04]  /*0820*/  MOVM.16.MT88 R44, R44 ;  /* 0x000000002c2c723a */ /* 0x004fe80000000000 */
[----:B---3--:R-:W1:Y:S04]  /*0830*/  MOVM.16.MT88 R45, R45 ;  /* 0x000000002d2d723a */ /* 0x008e680000000000 */
[----:B----4-:R-:W-:Y:S04]  /*0840*/  MOVM.16.MT88 R38, R38 ;  /* 0x000000002626723a */ /* 0x010fe80000000000 */
[----:B-----5:R-:W2:Y:S01]  /*0850*/  MOVM.16.MT88 R39, R39 ;  /* 0x000000002727723a */ /* 0x020ea20000000000 */
[C---:B-1----:R-:W-:Y:S03]  /*0860*/  HMMA.16816.F16 R44, R12.reuse, R44, R42 ;  /* 0x0000002c0c2c723c */ /* 0x042fe6000000082a */
[----:B0-----:R-:W-:Y:S04]  /*0870*/  MOVM.16.MT88 R36, R61 ;  /* 0x000000003d24723a */ /* 0x001fe80000000000 */
[----:B------:R-:W0:Y:S04]  /*0880*/  MOVM.16.MT88 R37, R60 ;  /* 0x000000003c25723a */ /* 0x000e280000000000 */
[----:B------:R-:W-:Y:S04]  /*0890*/  MOVM.16.MT88 R42, R57 ;  /* 0x00000000392a723a */ /* 0x000fe80000000000 */
[----:B------:R-:W1:Y:S01]  /*08a0*/  MOVM.16.MT88 R43, R56 ;  /* 0x00000000382b723a */ /* 0x000e620000000000 */
[----:B--2---:R-:W-:Y:S03]  /*08b0*/  HMMA.16816.F16 R38, R12, R38, R40 ;  /* 0x000000260c26723c */ /* 0x004fe60000000828 */
[----:B------:R-:W-:Y:S04]  /*08c0*/  MOVM.16.MT88 R12, R53 ;  /* 0x00000000350c723a */ /* 0x000fe80000000000 */
[----:B------:R-:W2:Y:S04]  /*08d0*/  MOVM.16.MT88 R13, R52 ;  /* 0x00000000340d723a */ /* 0x000ea80000000000 */
[----:B------:R-:W-:Y:S04]  /*08e0*/  MOVM.16.MT88 R14, R51 ;  /* 0x00000000330e723a */ /* 0x000fe80000000000 */
[----:B------:R-:W3:Y:S01]  /*08f0*/  MOVM.16.MT88 R15, R50 ;  /* 0x00000000320f723a */ /* 0x000ee20000000000 */
[C---:B0-----:R-:W-:Y:S08]  /*0900*/  HMMA.16816.F16 R36, R16.reuse, R36, R44 ;  /* 0x000000241024723c */ /* 0x041ff0000000082c */
[----:B-1----:R-:W-:Y:S01]  /*0910*/  HMMA.16816.F16 R38, R16, R42, R38 ;  /* 0x0000002a1026723c */ /* 0x002fe20000000826 */
[----:B------:R-:W-:Y:S04]  /*0920*/  MOVM.16.MT88 R42, R48 ;  /* 0x00000000302a723a */ /* 0x000fe80000000000 */
[----:B------:R-:W-:Y:S04]  /*0930*/  MOVM.16.MT88 R40, R46 ;  /* 0x000000002e28723a */ /* 0x000fe80000000000 */
[----:B------:R-:W0:Y:S04]  /*0940*/  MOVM.16.MT88 R43, R34 ;  /* 0x00000000222b723a */ /* 0x000e280000000000 */
[----:B------:R-:W1:Y:S01]  /*0950*/  MOVM.16.MT88 R41, R32 ;  /* 0x000000002029723a */ /* 0x000e620000000000 */
[C---:B--2---:R-:W-:Y:S08]  /*0960*/  HMMA.16816.F16 R12, R20.reuse, R12, R36 ;  /* 0x0000000c140c723c */ /* 0x044ff00000000824 */
[----:B---3--:R-:W-:-:S12]  /*0970*/  HMMA.16816.F16 R14, R20, R14, R38 ;  /* 0x0000000e140e723c */ /* 0x008fd80000000826 */
[C---:B0-----:R-:W-:Y:S08]  /*0980*/  HMMA.16816.F16 R42, R24.reuse, R42, R12 ;  /* 0x0000002a182a723c */ /* 0x041ff0000000080c */
[----:B-1----:R-:W-:Y:S01]  /*0990*/  HMMA.16816.F16 R40, R24, R40, R14 ;  /* 0x000000281828723c */ /* 0x002fe2000000080e */
[----:B------:R-:W-:-:S04]  /*09a0*/  NOP ;  /* 0x0000000000007918 */ /* 0x000fc80000000000 */
[----:B------:R-:W-:-:S15]  /*09b0*/  @P1 BRA `(.L_x_2) ;  /* 0xfffffff800601947 */ /* 0x000fde000383ffff */
.L_x_1:
[----:B------:R-:W-:Y:S05]  /*09c0*/  @!P0 BRA `(.L_x_0) ;  /* 0x0000000000b88947 */ /* 0x000fea0003800000 */
[----:B------:R-:W0:Y:S01]  /*09d0*/  S2R R3, SR_LANEID ;  /* 0x0000000000037919 */ /* 0x000e220000000000 */
[----:B------:R-:W1:Y:S01]  /*09e0*/  LDC.64 R10, c[0x0][0x380] ;  /* 0x0000e000ff0a7b82 */ /* 0x000e620000000a00 */
[----:B------:R-:W-:Y:S01]  /*09f0*/  SHF.R.U32.HI R14, RZ, 0x1, R2 ;  /* 0x00000001ff0e7819 */ /* 0x000fe20000011602 */
[----:B------:R-:W-:Y:S01]  /*0a00*/  IMAD.MOV.U32 R17, RZ, RZ, RZ ;  /* 0x000000ffff117224 */ /* 0x000fe200078e00ff */
[----:B------:R-:W-:Y:S01]  /*0a10*/  SHF.R.U32.HI R4, RZ, 0x1, R35 ;  /* 0x00000001ff047819 */ /* 0x000fe20000011623 */
[----:B------:R-:W-:Y:S02]  /*0a20*/  IMAD.MOV R26, RZ, RZ, -R5 ;  /* 0x000000ffff1a7224 */ /* 0x000fe400078e0a05 */
[----:B------:R-:W-:Y:S02]  /*0a30*/  IMAD.IADD R9, R6, 0x1, R30 ;  /* 0x0000000106097824 */ /* 0x000fe400078e021e */
[----:B------:R-:W2:Y:S01]  /*0a40*/  LDC.64 R12, c[0x0][0x388] ;  /* 0x0000e200ff0c7b82 */ /* 0x000ea20000000a00 */
[----:B0-----:R-:W-:-:S02]  /*0a50*/  LOP3.LUT R16, R3, 0x3, RZ, 0xc0, !PT ;  /* 0x0000000303107812 */ /* 0x001fc400078ec0ff */
[----:B------:R-:W-:-:S05]  /*0a60*/  SHF.R.U32.HI R3, RZ, 0x2, R3 ;  /* 0x00000002ff037819 */ /* 0x000fca0000011603 */
[----:B------:R-:W-:-:S04]  /*0a70*/  IMAD.WIDE.U32 R14, R3, R14, R16 ;  /* 0x0000000e030e7225 */ /* 0x000fc800078e0010 */
[----:B------:R-:W-:Y:S01]  /*0a80*/  IMAD.WIDE.U32 R16, R3, R4, R16 ;  /* 0x0000000403107225 */ /* 0x000fe200078e0010 */
[----:B------:R-:W-:-:S03]  /*0a90*/  SHF.L.U64.HI R31, R14, 0x2, R15 ;  /* 0x000000020e1f7819 */ /* 0x000fc6000001020f */
[----:B------:R-:W-:Y:S01]  /*0aa0*/  IMAD R3, R30, R35, RZ ;  /* 0x000000231e037224 */ /* 0x000fe200078e02ff */
[----:B------:R-:W-:-:S07]  /*0ab0*/  SHF.L.U64.HI R37, R16, 0x2, R17 ;  /* 0x0000000210257819 */ /* 0x000fce0000010211 */
.L_x_3:
[----:B------:R-:W-:-:S04]  /*0ac0*/  IADD3 R4, P0, PT, R0, R3, RZ ;  /* 0x0000000300047210 */ /* 0x000fc80007f1e0ff */
[----:B------:R-:W-:Y:S02]  /*0ad0*/  LEA.HI.X.SX32 R5, R3, R8, 0x1, P0 ;  /* 0x0000000803057211 */ /* 0x000fe400000f0eff */
[----:B--2---:R-:W-:-:S04]  /*0ae0*/  LEA R23, P0, R4, R12, 0x1 ;  /* 0x0000000c04177211 */ /* 0x004fc800078008ff */
[----:B------:R-:W-:Y:S02]  /*0af0*/  LEA.HI.X R4, R4, R13, R5, 0x1, P0 ;  /* 0x0000000d04047211 */ /* 0x000fe400000f0c05 */
[----:B------:R-:W-:-:S05]  /*0b00*/  LEA R22, P0, R16, R23, 0x2 ;  /* 0x0000001710167211 */ /* 0x000fca00078010ff */
[----:B------:R-:W-:Y:S02]  /*0b10*/  IMAD.X R23, R4, 0x1, R37, P0 ;  /* 0x0000000104177824 */ /* 0x000fe400000e0625 */
[----:B------:R-:W-:-:S03]  /*0b20*/  IMAD.WIDE.U32 R24, R35, 0x10, R22 ;  /* 0x0000001023187825 */ /* 0x000fc600078e0016 */
[----:B------:R-:W2:Y:S04]  /*0b30*/  LDG.E R27, desc[UR6][R22.64] ;  /* 0x00000006161b7981 */ /* 0x000ea8000c1e1900 */
[----:B------:R2:W3:Y:S04]  /*0b40*/  LDG.E R29, desc[UR6][R22.64+0x10] ;  /* 0x00001006161d7981 */ /* 0x0004e8000c1e1900 */
[----:B------:R-:W4:Y:S04]  /*0b50*/  LDG.E R28, desc[UR6][R24.64] ;  /* 0x00000006181c7981 */ /* 0x000f28000c1e1900 */
[----:B------:R-:W5:Y:S01]  /*0b60*/  LDG.E R30, desc[UR6][R24.64+0x10] ;  /* 0x00001006181e7981 */ /* 0x000f62000c1e1900 */
[----:B-1----:R-:W-:-:S03]  /*0b70*/  IMAD.WIDE.U32 R4, R9, 0x2, R10 ;  /* 0x0000000209047825 */ /* 0x002fc600078e000a */
[----:B------:R-:W-:-:S05]  /*0b80*/  LEA R18, P0, R14, R4, 0x2 ;  /* 0x000000040e127211 */ /* 0x000fca00078010ff */
[----:B------:R-:W-:Y:S02]  /*0b90*/  IMAD.X R19, R5, 0x1, R31, P0 ;  /* 0x0000000105137824 */ /* 0x000fe400000e061f */
[----:B------:R-:W-:-:S03]  /*0ba0*/  IMAD.WIDE.U32 R20, R2, 0x10, R18 ;  /* 0x0000001002147825 */ /* 0x000fc600078e0012 */
[----:B------:R-:W5:Y:S04]  /*0bb0*/  LDG.E R4, desc[UR6][R18.64] ;  /* 0x0000000612047981 */ /* 0x000f68000c1e1900 */
[----:B------:R-:W5:Y:S04]  /*0bc0*/  LDG.E R6, desc[UR6][R18.64+0x10] ;  /* 0x0000100612067981 */ /* 0x000f68000c1e1900 */
[----:B------:R-:W5:Y:S04]  /*0bd0*/  LDG.E R5, desc[UR6][R20.64] ;  /* 0x0000000614057981 */ /* 0x000f68000c1e1900 */
[----:B------:R-:W5:Y:S01]  /*0be0*/  LDG.E R7, desc[UR6][R20.64+0x10] ;  /* 0x0000100614077981 */ /* 0x000f62000c1e1900 */
[----:B------:R-:W-:-:S02]  /*0bf0*/  VIADD R26, R26, 0x1 ;  /* 0x000000011a1a7836 */ /* 0x000fc40000000000 */
[----:B------:R-:W-:Y:S02]  /*0c00*/  VIADD R9, R9, 0x10 ;  /* 0x0000001009097836 */ /* 0x000fe40000000000 */
[----:B------:R-:W-:Y:S01]  /*0c10*/  IMAD R3, R35, 0x10, R3 ;  /* 0x0000001023037824 */ /* 0x000fe200078e0203 */
[----:B------:R-:W-:Y:S01]  /*0c20*/  ISETP.NE.AND P0, PT, R26, RZ, PT ;  /* 0x000000ff1a00720c */ /* 0x000fe20003f05270 */
[----:B--2---:R-:W-:Y:S04]  /*0c30*/  MOVM.16.MT88 R22, R27 ;  /* 0x000000001b16723a */ /* 0x004fe80000000000 */
[----:B---3--:R-:W-:Y:S04]  /*0c40*/  MOVM.16.MT88 R32, R29 ;  /* 0x000000001d20723a */ /* 0x008fe80000000000 */
[----:B----4-:R-:W0:Y:S04]  /*0c50*/  MOVM.16.MT88 R23, R28 ;  /* 0x000000001c17723a */ /* 0x010e280000000000 */
[----:B-----5:R-:W1:Y:S01]  /*0c60*/  MOVM.16.MT88 R33, R30 ;  /* 0x000000001e21723a */ /* 0x020e620000000000 */
[C---:B0-----:R-:W-:Y:S08]  /*0c70*/  HMMA.16816.F16 R42, R4.reuse, R22, R42 ;  /* 0x00000016042a723c */ /* 0x041ff0000000082a */
[----:B-1----:R-:W-:Y:S01]  /*0c80*/  HMMA.16816.F16 R40, R4, R32, R40 ;  /* 0x000000200428723c */ /* 0x002fe20000000828 */
[----:B------:R-:W-:-:S04]  /*0c90*/  NOP ;  /* 0x0000000000007918 */ /* 0x000fc80000000000 */
[----:B------:R-:W-:-:S15]  /*0ca0*/  @P0 BRA `(.L_x_3) ;  /* 0xfffffffc00840947 */ /* 0x000fde000383ffff */
.L_x_0:
[----:B------:R-:W0:Y:S01]  /*0cb0*/  S2R R4, SR_LANEID ;  /* 0x0000000000047919 */ /* 0x000e220000000000 */
[----:B------:R-:W1:Y:S01]  /*0cc0*/  LDC.64 R8, c[0x0][0x390] ;  /* 0x0000e400ff087b82 */ /* 0x000e620000000a00 */
[----:B------:R-:W-:Y:S01]  /*0cd0*/  IMAD R3, R35, UR4, RZ ;  /* 0x0000000423037c24 */ /* 0x000fe2000f8e02ff */
[----:B------:R-:W-:-:S04]  /*0ce0*/  SHF.R.U32.HI R35, RZ, 0x1, R35 ;  /* 0x00000001ff237819 */ /* 0x000fc80000011623 */
[----:B------:R-:W-:Y:S02]  /*0cf0*/  SHF.R.S32.HI R5, RZ, 0x1f, R3 ;  /* 0x0000001fff057819 */ /* 0x000fe40000011403 */
[----:B------:R-:W-:Y:S01]  /*0d00*/  IADD3 R6, P0, PT, R0, R3, RZ ;  /* 0x0000000300067210 */ /* 0x000fe20007f1e0ff */
[----:B------:R-:W-:-:S03]  /*0d10*/  IMAD.MOV.U32 R3, RZ, RZ, RZ ;  /* 0x000000ffff037224 */ /* 0x000fc600078e00ff */
[----:B------:R-:W-:Y:S02]  /*0d20*/  LEA.HI.X.SX32 R0, R0, R5, 0x1, P0 ;  /* 0x0000000500007211 */ /* 0x000fe400000f0eff */
[----:B-1----:R-:W-:Y:S02]  /*0d30*/  LEA R7, P0, R6, R8, 0x1 ;  /* 0x0000000806077211 */ /* 0x002fe400078008ff */
[----:B0-----:R-:W-:Y:S02]  /*0d40*/  LOP3.LUT R2, R4, 0x3, RZ, 0xc0, !PT ;  /* 0x0000000304027812 */ /* 0x001fe400078ec0ff */
[----:B------:R-:W-:-:S05]  /*0d50*/  SHF.R.U32.HI R11, RZ, 0x2, R4 ;  /* 0x00000002ff0b7819 */ /* 0x000fca0000011604 */
[----:B------:R-:W-:Y:S01]  /*0d60*/  IMAD.WIDE.U32 R4, R11, R35, R2 ;  /* 0x000000230b047225 */ /* 0x000fe200078e0002 */
[----:B------:R-:W-:Y:S02]  /*0d70*/  LEA.HI.X R3, R6, R9, R0, 0x1, P0 ;  /* 0x0000000906037211 */ /* 0x000fe400000f0c00 */
[----:B------:R-:W-:-:S04]  /*0d80*/  LEA R2, P0, R4, R7, 0x2 ;  /* 0x0000000704027211 */ /* 0x000fc800078010ff */
[----:B------:R-:W-:-:S03]  /*0d90*/  LEA.HI.X R3, R4, R3, R5, 0x2, P0 ;  /* 0x0000000304037211 */ /* 0x000fc600000f1405 */
[----:B------:R-:W-:Y:S02]  /*0da0*/  IMAD.WIDE.U32 R4, R35, 0x20, R2 ;  /* 0x0000002023047825 */ /* 0x000fe400078e0002 */
[----:B------:R-:W-:Y:S04]  /*0db0*/  STG.E desc[UR6][R2.64], R42 ;  /* 0x0000002a02007986 */ /* 0x000fe8000c101906 */
[----:B------:R-:W-:Y:S04]  /*0dc0*/  STG.E desc[UR6][R4.64], R43 ;  /* 0x0000002b04007986 */ /* 0x000fe8000c101906 */
[----:B------:R-:W-:Y:S04]  /*0dd0*/  STG.E desc[UR6][R2.64+0x10], R40 ;  /* 0x0000102802007986 */ /* 0x000fe8000c101906 */
[----:B------:R-:W-:Y:S01]  /*0de0*/  STG.E desc[UR6][R4.64+0x10], R41 ;  /* 0x0000102904007986 */ /* 0x000fe2000c101906 */
[----:B------:R-:W-:Y:S05]  /*0df0*/  EXIT ;  /* 0x000000000000794d */ /* 0x000fea0003800000 */
.L_x_4:
[----:B------:R-:W-:-:S00]  /*0e00*/  BRA `(.L_x_4) ;  /* 0xfffffffc00fc7947 */ /* 0x000fc0000383ffff */
[----:B------:R-:W-:-:S00]  /*0e10*/  NOP ;  /* 0x0000000000007918 */ /* 0x000fc00000000000 */
        /* <DEDUP_REMOVED lines=14> */
.L_x_5:


//--------------------- .nv.shared.reserved.0     --------------------------
	.section	.nv.shared.reserved.0,"aw",@nobits
	.weak		__nv_reservedSMEM_offset_0_alias
	.size		__nv_reservedSMEM_offset_0_alias, 0, 64
	.other		__nv_reservedSMEM_offset_0_alias,@"STO_CUDA_RESERVED_SHARED STV_DEFAULT"
__nv_reservedSMEM_offset_0_alias:
	.zero		0
	.zero		64


//--------------------- .nv.constant0.gemm_mma_kernel --------------------------
	.section	.nv.constant0.gemm_mma_kernel,"a",@progbits
	.sectionflags	@""
	.align	4
.nv.constant0.gemm_mma_kernel:
	.zero		932


//--------------------- SYMBOLS --------------------------

	.type		.nv.reservedSmem.offset0,@object
	.size		.nv.reservedSmem.offset0,0x4
